//
// Generated by NVIDIA NVVM Compiler
//
// Compiler Build ID: CL-36424714
// Cuda compilation tools, release 13.0, V13.0.88
// Based on NVVM 20.0.0
//

.version 9.0
.target sm_100
.address_size 64

	// .globl	_Z15division_kernelPPfii

.visible .entry _Z15division_kernelPPfii(
	.param .u64 .ptr .align 1 _Z15division_kernelPPfii_param_0,
	.param .u32 _Z15division_kernelPPfii_param_1,
	.param .u32 _Z15division_kernelPPfii_param_2
)
{
	.reg .pred 	%p<7>;
	.reg .b32 	%r<48>;
	.reg .b32 	%f<16>;
	.reg .b64 	%rd<32>;

	ld.param.u64 	%rd2, [_Z15division_kernelPPfii_param_0];
	ld.param.u32 	%r19, [_Z15division_kernelPPfii_param_1];
	ld.param.u32 	%r20, [_Z15division_kernelPPfii_param_2];
	mov.u32 	%r1, %tid.x;
	mov.u32 	%r21, %ctaid.x;
	mov.u32 	%r22, %ntid.x;
	mul.lo.s32 	%r2, %r21, %r22;
	mov.u32 	%r23, %nctaid.x;
	mul.lo.s32 	%r3, %r22, %r23;
	add.s32 	%r24, %r1, %r2;
	add.s32 	%r25, %r24, %r19;
	add.s32 	%r45, %r25, 1;
	setp.ge.s32 	%p1, %r45, %r20;
	@%p1 bra 	$L__BB0_8;
	cvta.to.global.u64 	%rd3, %rd2;
	mul.wide.s32 	%rd4, %r19, 8;
	add.s64 	%rd1, %rd3, %rd4;
	add.s32 	%r5, %r1, %r19;
	add.s32 	%r26, %r3, %r2;
	add.s32 	%r27, %r5, %r26;
	add.s32 	%r28, %r27, 1;
	max.s32 	%r29, %r20, %r28;
	not.b32 	%r30, %r26;
	add.s32 	%r31, %r29, %r30;
	sub.s32 	%r32, %r31, %r5;
	setp.ne.s32 	%p2, %r32, 0;
	selp.u32 	%r33, 1, 0, %p2;
	selp.s32 	%r34, -1, 0, %p2;
	add.s32 	%r35, %r32, %r34;
	div.u32 	%r36, %r35, %r3;
	add.s32 	%r6, %r36, %r33;
	and.b32  	%r37, %r6, 3;
	setp.eq.s32 	%p3, %r37, 3;
	@%p3 bra 	$L__BB0_5;
	add.s32 	%r44, %r5, %r2;
	add.s32 	%r38, %r6, 1;
	and.b32  	%r39, %r38, 3;
	neg.s32 	%r43, %r39;
	mul.wide.s32 	%rd8, %r19, 4;
$L__BB0_3:
	.pragma "nounroll";
	mul.wide.s32 	%rd5, %r45, 4;
	ld.global.u64 	%rd6, [%rd1];
	cvta.to.global.u64 	%rd7, %rd6;
	add.s64 	%rd9, %rd7, %rd8;
	ld.global.f32 	%f1, [%rd9];
	add.s64 	%rd10, %rd7, %rd5;
	ld.global.f32 	%f2, [%rd10];
	div.rn.f32 	%f3, %f2, %f1;
	st.global.f32 	[%rd10], %f3;
	add.s32 	%r45, %r45, %r3;
	add.s32 	%r44, %r44, %r3;
	add.s32 	%r43, %r43, 1;
	setp.ne.s32 	%p4, %r43, 0;
	@%p4 bra 	$L__BB0_3;
	add.s32 	%r45, %r44, 1;
$L__BB0_5:
	setp.lt.u32 	%p5, %r6, 3;
	@%p5 bra 	$L__BB0_8;
	mul.wide.s32 	%rd13, %r19, 4;
$L__BB0_7:
	ld.global.u64 	%rd11, [%rd1];
	cvta.to.global.u64 	%rd12, %rd11;
	add.s64 	%rd14, %rd12, %rd13;
	ld.global.f32 	%f4, [%rd14];
	mul.wide.s32 	%rd15, %r45, 4;
	add.s64 	%rd16, %rd12, %rd15;
	ld.global.f32 	%f5, [%rd16];
	div.rn.f32 	%f6, %f5, %f4;
	st.global.f32 	[%rd16], %f6;
	add.s32 	%r40, %r45, %r3;
	ld.global.u64 	%rd17, [%rd1];
	cvta.to.global.u64 	%rd18, %rd17;
	add.s64 	%rd19, %rd18, %rd13;
	ld.global.f32 	%f7, [%rd19];
	mul.wide.s32 	%rd20, %r40, 4;
	add.s64 	%rd21, %rd18, %rd20;
	ld.global.f32 	%f8, [%rd21];
	div.rn.f32 	%f9, %f8, %f7;
	st.global.f32 	[%rd21], %f9;
	add.s32 	%r41, %r40, %r3;
	ld.global.u64 	%rd22, [%rd1];
	cvta.to.global.u64 	%rd23, %rd22;
	add.s64 	%rd24, %rd23, %rd13;
	ld.global.f32 	%f10, [%rd24];
	mul.wide.s32 	%rd25, %r41, 4;
	add.s64 	%rd26, %rd23, %rd25;
	ld.global.f32 	%f11, [%rd26];
	div.rn.f32 	%f12, %f11, %f10;
	st.global.f32 	[%rd26], %f12;
	add.s32 	%r42, %r41, %r3;
	ld.global.u64 	%rd27, [%rd1];
	cvta.to.global.u64 	%rd28, %rd27;
	add.s64 	%rd29, %rd28, %rd13;
	ld.global.f32 	%f13, [%rd29];
	mul.wide.s32 	%rd30, %r42, 4;
	add.s64 	%rd31, %rd28, %rd30;
	ld.global.f32 	%f14, [%rd31];
	div.rn.f32 	%f15, %f14, %f13;
	st.global.f32 	[%rd31], %f15;
	add.s32 	%r45, %r42, %r3;
	setp.lt.s32 	%p6, %r45, %r20;
	@%p6 bra 	$L__BB0_7;
$L__BB0_8:
	ret;

}
	// .globl	_Z16eliminate_kernelPPfii
.visible .entry _Z16eliminate_kernelPPfii(
	.param .u64 .ptr .align 1 _Z16eliminate_kernelPPfii_param_0,
	.param .u32 _Z16eliminate_kernelPPfii_param_1,
	.param .u32 _Z16eliminate_kernelPPfii_param_2
)
{
	.reg .pred 	%p<7>;
	.reg .b32 	%r<23>;
	.reg .b32 	%f<6>;
	.reg .b64 	%rd<26>;

	ld.param.u64 	%rd4, [_Z16eliminate_kernelPPfii_param_0];
	ld.param.u32 	%r14, [_Z16eliminate_kernelPPfii_param_1];
	ld.param.u32 	%r15, [_Z16eliminate_kernelPPfii_param_2];
	cvta.to.global.u64 	%rd1, %rd4;
	mov.u32 	%r1, %ntid.x;
	mov.u32 	%r2, %ctaid.x;
	mul.lo.s32 	%r16, %r1, %r2;
	mov.u32 	%r3, %tid.x;
	neg.s32 	%r17, %r3;
	setp.ne.s32 	%p1, %r16, %r17;
	@%p1 bra 	$L__BB1_2;
	mul.wide.s32 	%rd5, %r14, 8;
	add.s64 	%rd6, %rd1, %rd5;
	ld.global.u64 	%rd7, [%rd6];
	cvta.to.global.u64 	%rd8, %rd7;
	mul.wide.s32 	%rd9, %r14, 4;
	add.s64 	%rd10, %rd8, %rd9;
	mov.b32 	%r18, 1065353216;
	st.global.u32 	[%rd10], %r18;
$L__BB1_2:
	add.s32 	%r4, %r14, 1;
	add.s32 	%r20, %r4, %r2;
	setp.ge.s32 	%p2, %r20, %r15;
	@%p2 bra 	$L__BB1_10;
	add.s32 	%r6, %r3, %r4;
	mul.wide.s32 	%rd11, %r14, 8;
	add.s64 	%rd2, %rd1, %rd11;
	mov.u32 	%r7, %nctaid.x;
	mul.wide.s32 	%rd17, %r14, 4;
$L__BB1_4:
	setp.ge.s32 	%p3, %r6, %r15;
	mul.wide.s32 	%rd12, %r20, 8;
	add.s64 	%rd3, %rd1, %rd12;
	@%p3 bra 	$L__BB1_7;
	mov.u32 	%r21, %r6;
	mov.u32 	%r22, %r3;
$L__BB1_6:
	ld.global.u64 	%rd13, [%rd3];
	cvta.to.global.u64 	%rd14, %rd13;
	mul.wide.s32 	%rd15, %r21, 4;
	add.s64 	%rd16, %rd14, %rd15;
	ld.global.f32 	%f1, [%rd16];
	add.s64 	%rd18, %rd14, %rd17;
	ld.global.f32 	%f2, [%rd18];
	ld.global.u64 	%rd19, [%rd2];
	cvta.to.global.u64 	%rd20, %rd19;
	add.s64 	%rd21, %rd20, %rd15;
	ld.global.f32 	%f3, [%rd21];
	mul.f32 	%f4, %f2, %f3;
	sub.f32 	%f5, %f1, %f4;
	st.global.f32 	[%rd16], %f5;
	add.s32 	%r22, %r22, %r1;
	add.s32 	%r21, %r22, %r4;
	setp.lt.s32 	%p4, %r21, %r15;
	@%p4 bra 	$L__BB1_6;
$L__BB1_7:
	setp.ne.s32 	%p5, %r3, 0;
	bar.sync 	0;
	@%p5 bra 	$L__BB1_9;
	ld.global.u64 	%rd22, [%rd3];
	cvta.to.global.u64 	%rd23, %rd22;
	add.s64 	%rd25, %rd23, %rd17;
	mov.b32 	%r19, 0;
	st.global.u32 	[%rd25], %r19;
$L__BB1_9:
	add.s32 	%r20, %r20, %r7;
	setp.lt.s32 	%p6, %r20, %r15;
	@%p6 bra 	$L__BB1_4;
$L__BB1_10:
	ret;

}


// ===== COMPILED SASS (sm_100) =====

	.target	sm_100

	.elftype	@"ET_EXEC"


//--------------------- .note.nv.tkinfo           --------------------------
	.section	.note.nv.tkinfo,"",@"SHT_NOTE"
	.sectionflags	@"SHF_NOTE_NV_TKINFO"
	.tkinfo
        /*0018*/ 	.word	0x00000002
        /*0030*/ 	.string	""
        /*0030*/ 	.string	"ptxas"
        /*0030*/ 	.string	"Cuda compilation tools, release 13.0, V13.0.88"
        /*0030*/ 	.string	"Build cuda_13.0.r13.0/compiler.36424714_0"
        /*0030*/ 	.string	"-arch sm_100 -m 64 "



//--------------------- .note.nv.cuinfo           --------------------------
	.section	.note.nv.cuinfo,"",@"SHT_NOTE"
	.sectionflags	@"SHF_NOTE_NV_CUINFO"
        /*0018*/ 	.short	0x0002
        /*001a*/ 	.short	0x0064
        /*001c*/ 	.short	0x0082
	.zero		2


//--------------------- .nv.info                  --------------------------
	.section	.nv.info,"",@"SHT_CUDA_INFO"
	.align	4


	//----- nvinfo : EIATTR_REGCOUNT
	.align		4
        /*0000*/ 	.byte	0x04, 0x2f
        /*0002*/ 	.short	(.L_1 - .L_0)
	.align		4
.L_0:
        /*0004*/ 	.word	index@(_Z15division_kernelPPfii)
        /*0008*/ 	.word	0x00000017


	//----- nvinfo : EIATTR_FRAME_SIZE
	.align		4
.L_1:
        /*000c*/ 	.byte	0x04, 0x11
        /*000e*/ 	.short	(.L_3 - .L_2)
	.align		4
.L_2:
        /*0010*/ 	.word	index@($__internal_0_$__cuda_sm3x_div_rn_noftz_f32_slowpath)
        /*0014*/ 	.word	0x00000000


	//----- nvinfo : EIATTR_FRAME_SIZE
	.align		4
.L_3:
        /*0018*/ 	.byte	0x04, 0x11
        /*001a*/ 	.short	(.L_5 - .L_4)
	.align		4
.L_4:
        /*001c*/ 	.word	index@(_Z15division_kernelPPfii)
        /*0020*/ 	.word	0x00000000


	//----- nvinfo : EIATTR_REGCOUNT
	.align		4
.L_5:
        /*0024*/ 	.byte	0x04, 0x2f
        /*0026*/ 	.short	(.L_7 - .L_6)
	.align		4
.L_6:
        /*0028*/ 	.word	index@(_Z16eliminate_kernelPPfii)
        /*002c*/ 	.word	0x00000016


	//----- nvinfo : EIATTR_FRAME_SIZE
	.align		4
.L_7:
        /*0030*/ 	.byte	0x04, 0x11
        /*0032*/ 	.short	(.L_9 - .L_8)
	.align		4
.L_8:
        /*0034*/ 	.word	index@(_Z16eliminate_kernelPPfii)
        /*0038*/ 	.word	0x00000000


	//----- nvinfo : EIATTR_MIN_STACK_SIZE
	.align		4
.L_9:
        /*003c*/ 	.byte	0x04, 0x12
        /*003e*/ 	.short	(.L_11 - .L_10)
	.align		4
.L_10:
        /*0040*/ 	.word	index@(_Z16eliminate_kernelPPfii)
        /*0044*/ 	.word	0x00000000


	//----- nvinfo : EIATTR_MIN_STACK_SIZE
	.align		4
.L_11:
        /*0048*/ 	.byte	0x04, 0x12
        /*004a*/ 	.short	(.L_13 - .L_12)
	.align		4
.L_12:
        /*004c*/ 	.word	index@(_Z15division_kernelPPfii)
        /*0050*/ 	.word	0x00000000
.L_13:


//--------------------- .nv.compat                --------------------------
	.section	.nv.compat,"",@"SHT_CUDA_COMPAT_INFO"
	.align	4
        /*0000*/ 	.byte	0x02, 0x09, 0x00, 0x00, 0x02, 0x02, 0x01, 0x00, 0x02, 0x05, 0x05, 0x00, 0x03, 0x07, 0x01, 0x01
        /*0010*/ 	.byte	0x02, 0x03, 0x00, 0x00, 0x02, 0x06, 0x01, 0x00, 0x04, 0x0b, 0x08, 0x00, 0x01, 0x00, 0x00, 0x00
        /*0020*/ 	.byte	0x00, 0x00, 0x00, 0x00


//--------------------- .nv.info._Z16eliminate_kernelPPfii --------------------------
	.section	.nv.info._Z16eliminate_kernelPPfii,"",@"SHT_CUDA_INFO"
	.sectionflags	@""
	.align	4


	//----- nvinfo : EIATTR_CUDA_API_VERSION
	.align		4
        /*0000*/ 	.byte	0x04, 0x37
        /*0002*/ 	.short	(.L_15 - .L_14)
.L_14:
        /*0004*/ 	.word	0x00000082


	//----- nvinfo : EIATTR_KPARAM_INFO
	.align		4
.L_15:
        /*0008*/ 	.byte	0x04, 0x17
        /*000a*/ 	.short	(.L_17 - .L_16)
.L_16:
        /*000c*/ 	.word	0x00000000
        /*0010*/ 	.short	0x0002
        /*0012*/ 	.short	0x000c
        /*0014*/ 	.byte	0x00, 0xf0, 0x11, 0x00


	//----- nvinfo : EIATTR_KPARAM_INFO
	.align		4
.L_17:
        /*0018*/ 	.byte	0x04, 0x17
        /*001a*/ 	.short	(.L_19 - .L_18)
.L_18:
        /*001c*/ 	.word	0x00000000
        /*0020*/ 	.short	0x0001
        /*0022*/ 	.short	0x0008
        /*0024*/ 	.byte	0x00, 0xf0, 0x11, 0x00


	//----- nvinfo : EIATTR_KPARAM_INFO
	.align		4
.L_19:
        /*0028*/ 	.byte	0x04, 0x17
        /*002a*/ 	.short	(.L_21 - .L_20)
.L_20:
        /*002c*/ 	.word	0x00000000
        /*0030*/ 	.short	0x0000
        /*0032*/ 	.short	0x0000
        /*0034*/ 	.byte	0x00, 0xf5, 0x21, 0x00


	//----- nvinfo : EIATTR_SPARSE_MMA_MASK
	.align		4
.L_21:
        /*0038*/ 	.byte	0x03, 0x50
        /*003a*/ 	.short	0x0000


	//----- nvinfo : EIATTR_MAXREG_COUNT
	.align		4
        /*003c*/ 	.byte	0x03, 0x1b
        /*003e*/ 	.short	0x00ff


	//----- nvinfo : EIATTR_NUM_BARRIERS
	.align		4
        /*0040*/ 	.byte	0x02, 0x4c
        /*0042*/ 	.byte	0x01
	.zero		1


	//----- nvinfo : EIATTR_MERCURY_ISA_VERSION
	.align		4
        /*0044*/ 	.byte	0x03, 0x5f
        /*0046*/ 	.short	0x0101


	//----- nvinfo : EIATTR_VRC_CTA_INIT_COUNT
	.align		4
        /*0048*/ 	.byte	0x02, 0x4a
	.zero		1
	.zero		1


	//----- nvinfo : EIATTR_EXIT_INSTR_OFFSETS
	.align		4
        /*004c*/ 	.byte	0x04, 0x1c
        /*004e*/ 	.short	(.L_23 - .L_22)


	//   ....[0]....
.L_22:
        /*0050*/ 	.word	0x00000130


	//   ....[1]....
        /*0054*/ 	.word	0x000003d0


	//----- nvinfo : EIATTR_CRS_STACK_SIZE
	.align		4
.L_23:
        /*0058*/ 	.byte	0x04, 0x1e
        /*005a*/ 	.short	(.L_25 - .L_24)
.L_24:
        /*005c*/ 	.word	0x00000000


	//----- nvinfo : EIATTR_CBANK_PARAM_SIZE
	.align		4
.L_25:
        /*0060*/ 	.byte	0x03, 0x19
        /*0062*/ 	.short	0x0010


	//----- nvinfo : EIATTR_PARAM_CBANK
	.align		4
        /*0064*/ 	.byte	0x04, 0x0a
        /*0066*/ 	.short	(.L_27 - .L_26)
	.align		4
.L_26:
        /*0068*/ 	.word	index@(.nv.constant0._Z16eliminate_kernelPPfii)
        /*006c*/ 	.short	0x0380
        /*006e*/ 	.short	0x0010


	//----- nvinfo : EIATTR_SW_WAR
	.align		4
.L_27:
        /*0070*/ 	.byte	0x04, 0x36
        /*0072*/ 	.short	(.L_29 - .L_28)
.L_28:
        /*0074*/ 	.word	0x00000008
.L_29:


//--------------------- .nv.info._Z15division_kernelPPfii --------------------------
	.section	.nv.info._Z15division_kernelPPfii,"",@"SHT_CUDA_INFO"
	.sectionflags	@""
	.align	4


	//----- nvinfo : EIATTR_CUDA_API_VERSION
	.align		4
        /*0000*/ 	.byte	0x04, 0x37
        /*0002*/ 	.short	(.L_31 - .L_30)
.L_30:
        /*0004*/ 	.word	0x00000082


	//----- nvinfo : EIATTR_KPARAM_INFO
	.align		4
.L_31:
        /*0008*/ 	.byte	0x04, 0x17
        /*000a*/ 	.short	(.L_33 - .L_32)
.L_32:
        /*000c*/ 	.word	0x00000000
        /*0010*/ 	.short	0x0002
        /*0012*/ 	.short	0x000c
        /*0014*/ 	.byte	0x00, 0xf0, 0x11, 0x00


	//----- nvinfo : EIATTR_KPARAM_INFO
	.align		4
.L_33:
        /*0018*/ 	.byte	0x04, 0x17
        /*001a*/ 	.short	(.L_35 - .L_34)
.L_34:
        /*001c*/ 	.word	0x00000000
        /*0020*/ 	.short	0x0001
        /*0022*/ 	.short	0x0008
        /*0024*/ 	.byte	0x00, 0xf0, 0x11, 0x00


	//----- nvinfo : EIATTR_KPARAM_INFO
	.align		4
.L_35:
        /*0028*/ 	.byte	0x04, 0x17
        /*002a*/ 	.short	(.L_37 - .L_36)
.L_36:
        /*002c*/ 	.word	0x00000000
        /*0030*/ 	.short	0x0000
        /*0032*/ 	.short	0x0000
        /*0034*/ 	.byte	0x00, 0xf5, 0x21, 0x00


	//----- nvinfo : EIATTR_SPARSE_MMA_MASK
	.align		4
.L_37:
        /*0038*/ 	.byte	0x03, 0x50
        /*003a*/ 	.short	0x0000


	//----- nvinfo : EIATTR_MAXREG_COUNT
	.align		4
        /*003c*/ 	.byte	0x03, 0x1b
        /*003e*/ 	.short	0x00ff


	//----- nvinfo : EIATTR_MERCURY_ISA_VERSION
	.align		4
        /*0040*/ 	.byte	0x03, 0x5f
        /*0042*/ 	.short	0x0101


	//----- nvinfo : EIATTR_VRC_CTA_INIT_COUNT
	.align		4
        /*0044*/ 	.byte	0x02, 0x4a
	.zero		1
	.zero		1


	//----- nvinfo : EIATTR_EXIT_INSTR_OFFSETS
	.align		4
        /*0048*/ 	.byte	0x04, 0x1c
        /*004a*/ 	.short	(.L_39 - .L_38)


	//   ....[0]....
.L_38:
        /*004c*/ 	.word	0x000000a0


	//   ....[1]....
        /*0050*/ 	.word	0x00000540


	//   ....[2]....
        /*0054*/ 	.word	0x00000a30


	//----- nvinfo : EIATTR_CRS_STACK_SIZE
	.align		4
.L_39:
        /*0058*/ 	.byte	0x04, 0x1e
        /*005a*/ 	.short	(.L_41 - .L_40)
.L_40:
        /*005c*/ 	.word	0x00000000


	//----- nvinfo : EIATTR_CBANK_PARAM_SIZE
	.align		4
.L_41:
        /*0060*/ 	.byte	0x03, 0x19
        /*0062*/ 	.short	0x0010


	//----- nvinfo : EIATTR_PARAM_CBANK
	.align		4
        /*0064*/ 	.byte	0x04, 0x0a
        /*0066*/ 	.short	(.L_43 - .L_42)
	.align		4
.L_42:
        /*0068*/ 	.word	index@(.nv.constant0._Z15division_kernelPPfii)
        /*006c*/ 	.short	0x0380
        /*006e*/ 	.short	0x0010


	//----- nvinfo : EIATTR_SW_WAR
	.align		4
.L_43:
        /*0070*/ 	.byte	0x04, 0x36
        /*0072*/ 	.short	(.L_45 - .L_44)
.L_44:
        /*0074*/ 	.word	0x00000008
.L_45:


//--------------------- .nv.callgraph             --------------------------
	.section	.nv.callgraph,"",@"SHT_CUDA_CALLGRAPH"
	.align	4
	.sectionentsize	8
	.align		4
        /*0000*/ 	.word	0x00000000
	.align		4
        /*0004*/ 	.word	0xffffffff
	.align		4
        /*0008*/ 	.word	0x00000000
	.align		4
        /*000c*/ 	.word	0xfffffffe
	.align		4
        /*0010*/ 	.word	0x00000000
	.align		4
        /*0014*/ 	.word	0xfffffffd
	.align		4
        /*0018*/ 	.word	0x00000000
	.align		4
        /*001c*/ 	.word	0xfffffffc


//--------------------- .text._Z16eliminate_kernelPPfii --------------------------
	.section	.text._Z16eliminate_kernelPPfii,"ax",@progbits
	.align	128
        .global         _Z16eliminate_kernelPPfii
        .type           _Z16eliminate_kernelPPfii,@function
        .size           _Z16eliminate_kernelPPfii,(.L_x_35 - _Z16eliminate_kernelPPfii)
        .other          _Z16eliminate_kernelPPfii,@"STO_CUDA_ENTRY STV_DEFAULT"
_Z16eliminate_kernelPPfii:
.text._Z16eliminate_kernelPPfii:
[----:B------:R-:W-:Y:S01]  /*0000*/  LDC R1, c[0x0][0x37c] ;  /* 0x0000df00ff017b82 */ /* 0x000fe20000000800 */
[----:B------:R-:W0:Y:S07]  /*0010*/  S2R R0, SR_TID.X ;  /* 0x0000000000007919 */ /* 0x000e2e0000002100 */
[----:B------:R-:W1:Y:S01]  /*0020*/  S2UR UR7, SR_CTAID.X ;  /* 0x00000000000779c3 */ /* 0x000e620000002500 */
[----:B------:R-:W1:Y:S07]  /*0030*/  LDCU UR6, c[0x0][0x360] ;  /* 0x00006c00ff0677ac */ /* 0x000e6e0008000800 */
[----:B------:R-:W2:Y:S01]  /*0040*/  LDC.64 R10, c[0x0][0x388] ;  /* 0x0000e200ff0a7b82 */ /* 0x000ea20000000a00 */
[----:B-1----:R-:W-:Y:S01]  /*0050*/  UIMAD UR4, UR6, UR7, URZ ;  /* 0x00000007060472a4 */ /* 0x002fe2000f8e02ff */
[----:B0-----:R-:W-:-:S05]  /*0060*/  IADD3 R2, PT, PT, -R0, RZ, RZ ;  /* 0x000000ff00027210 */ /* 0x001fca0007ffe1ff */
[----:B------:R-:W-:-:S05]  /*0070*/  ISETP.NE.AND P0, PT, R2, UR4, PT ;  /* 0x0000000402007c0c */ /* 0x000fca000bf05270 */
[----:B------:R-:W0:Y:S08]  /*0080*/  LDCU.64 UR4, c[0x0][0x358] ;  /* 0x00006b00ff0477ac */ /* 0x000e300008000a00 */
[----:B------:R-:W1:Y:S08]  /*0090*/  @!P0 LDC R7, c[0x0][0x388] ;  /* 0x0000e200ff078b82 */ /* 0x000e700000000800 */
[----:B------:R-:W1:Y:S02]  /*00a0*/  @!P0 LDC.64 R4, c[0x0][0x380] ;  /* 0x0000e000ff048b82 */ /* 0x000e640000000a00 */
[----:B-1----:R-:W-:-:S06]  /*00b0*/  @!P0 IMAD.WIDE R4, R7, 0x8, R4 ;  /* 0x0000000807048825 */ /* 0x002fcc00078e0204 */
[----:B0-----:R-:W3:Y:S01]  /*00c0*/  @!P0 LDG.E.64 R4, desc[UR4][R4.64] ;  /* 0x0000000404048981 */ /* 0x001ee2000c1e1b00 */
[----:B--2---:R-:W-:Y:S02]  /*00d0*/  VIADD R3, R10, 0x1 ;  /* 0x000000010a037836 */ /* 0x004fe40000000000 */
[----:B------:R-:W-:-:S03]  /*00e0*/  @!P0 IMAD.MOV.U32 R9, RZ, RZ, 0x3f800000 ;  /* 0x3f800000ff098424 */ /* 0x000fc600078e00ff */
[----:B------:R-:W-:-:S04]  /*00f0*/  IADD3 R8, PT, PT, R3, UR7, RZ ;  /* 0x0000000703087c10 */ /* 0x000fc8000fffe0ff */
[----:B------:R-:W-:Y:S01]  /*0100*/  ISETP.GE.AND P1, PT, R8, R11, PT ;  /* 0x0000000b0800720c */ /* 0x000fe20003f26270 */
[----:B---3--:R-:W-:-:S05]  /*0110*/  @!P0 IMAD.WIDE R6, R7, 0x4, R4 ;  /* 0x0000000407068825 */ /* 0x008fca00078e0204 */
[----:B------:R0:W-:Y:S07]  /*0120*/  @!P0 STG.E desc[UR4][R6.64], R9 ;  /* 0x0000000906008986 */ /* 0x0001ee000c101904 */
[----:B------:R-:W-:Y:S05]  /*0130*/  @P1 EXIT ;  /* 0x000000000000194d */ /* 0x000fea0003800000 */
[----:B------:R-:W1:Y:S01]  /*0140*/  LDC.64 R4, c[0x0][0x380] ;  /* 0x0000e000ff047b82 */ /* 0x000e620000000a00 */
[----:B0-----:R-:W-:Y:S01]  /*0150*/  MOV R7, R8 ;  /* 0x0000000800077202 */ /* 0x001fe20000000f00 */
[----:B------:R-:W-:-:S06]  /*0160*/  IMAD.IADD R6, R3, 0x1, R0 ;  /* 0x0000000103067824 */ /* 0x000fcc00078e0200 */
[----:B------:R-:W0:Y:S01]  /*0170*/  LDC R2, c[0x0][0x370] ;  /* 0x0000dc00ff027b82 */ /* 0x000e220000000800 */
[----:B-1----:R-:W-:-:S07]  /*0180*/  IMAD.WIDE R4, R10, 0x8, R4 ;  /* 0x000000080a047825 */ /* 0x002fce00078e0204 */
.L_x_5:
[----:B------:R-:W1:Y:S01]  /*0190*/  LDCU UR7, c[0x0][0x38c] ;  /* 0x00007180ff0777ac */ /* 0x000e620008000800 */
[----:B------:R-:W2:Y:S01]  /*01a0*/  LDC.64 R8, c[0x0][0x380] ;  /* 0x0000e000ff087b82 */ /* 0x000ea20000000a00 */
[----:B------:R-:W-:Y:S01]  /*01b0*/  BSSY.RECONVERGENT B0, `(.L_x_0) ;  /* 0x0000017000007945 */ /* 0x000fe20003800200 */
[----:B-1----:R-:W-:Y:S01]  /*01c0*/  ISETP.GE.AND P1, PT, R6, UR7, PT ;  /* 0x0000000706007c0c */ /* 0x002fe2000bf26270 */
[----:B--2---:R-:W-:Y:S01]  /*01d0*/  IMAD.WIDE R8, R7, 0x8, R8 ;  /* 0x0000000807087825 */ /* 0x004fe200078e0208 */
[----:B0-----:R-:W-:-:S04]  /*01e0*/  IADD3 R7, PT, PT, R2, R7, RZ ;  /* 0x0000000702077210 */ /* 0x001fc80007ffe0ff */
[----:B------:R-:W-:-:S07]  /*01f0*/  ISETP.GE.AND P0, PT, R7, UR7, PT ;  /* 0x0000000707007c0c */ /* 0x000fce000bf06270 */
[----:B------:R-:W-:Y:S06]  /*0200*/  @P1 BRA `(.L_x_1) ;  /* 0x0000000000441947 */ /* 0x000fec0003800000 */
[----:B------:R-:W-:Y:S01]  /*0210*/  MOV R17, R6 ;  /* 0x0000000600117202 */ /* 0x000fe20000000f00 */
[----:B------:R-:W-:-:S07]  /*0220*/  IMAD.MOV.U32 R16, RZ, RZ, R0 ;  /* 0x000000ffff107224 */ /* 0x000fce00078e0000 */
.L_x_2:
[----:B------:R-:W2:Y:S01]  /*0230*/  LDG.E.64 R10, desc[UR4][R8.64] ;  /* 0x00000004080a7981 */ /* 0x000ea2000c1e1b00 */
[----:B------:R-:W2:Y:S03]  /*0240*/  LDC R13, c[0x0][0x388] ;  /* 0x0000e200ff0d7b82 */ /* 0x000ea60000000800 */
[----:B------:R-:W3:Y:S01]  /*0250*/  LDG.E.64 R14, desc[UR4][R4.64] ;  /* 0x00000004040e7981 */ /* 0x000ee2000c1e1b00 */
[----:B--2---:R-:W-:-:S04]  /*0260*/  IMAD.WIDE R12, R13, 0x4, R10 ;  /* 0x000000040d0c7825 */ /* 0x004fc800078e020a */
[C---:B---3--:R-:W-:Y:S02]  /*0270*/  IMAD.WIDE R14, R17.reuse, 0x4, R14 ;  /* 0x00000004110e7825 */ /* 0x048fe400078e020e */
[----:B------:R-:W2:Y:S02]  /*0280*/  LDG.E R12, desc[UR4][R12.64] ;  /* 0x000000040c0c7981 */ /* 0x000ea4000c1e1900 */
[----:B------:R-:W-:Y:S02]  /*0290*/  IMAD.WIDE R10, R17, 0x4, R10 ;  /* 0x00000004110a7825 */ /* 0x000fe400078e020a */
[----:B------:R-:W2:Y:S04]  /*02a0*/  LDG.E R14, desc[UR4][R14.64] ;  /* 0x000000040e0e7981 */ /* 0x000ea8000c1e1900 */
[----:B------:R-:W2:Y:S01]  /*02b0*/  LDG.E R17, desc[UR4][R10.64] ;  /* 0x000000040a117981 */ /* 0x000ea2000c1e1900 */
[----:B------:R-:W-:Y:S01]  /*02c0*/  IADD3 R16, PT, PT, R16, UR6, RZ ;  /* 0x0000000610107c10 */ /* 0x000fe2000fffe0ff */
[----:B--2---:R-:W-:-:S03]  /*02d0*/  FFMA R19, -R12, R14, R17 ;  /* 0x0000000e0c137223 */ /* 0x004fc60000000111 */
[----:B------:R-:W-:Y:S02]  /*02e0*/  IADD3 R17, PT, PT, R3, R16, RZ ;  /* 0x0000001003117210 */ /* 0x000fe40007ffe0ff */
[----:B------:R0:W-:Y:S02]  /*02f0*/  STG.E desc[UR4][R10.64], R19 ;  /* 0x000000130a007986 */ /* 0x0001e4000c101904 */
[----:B------:R-:W-:-:S13]  /*0300*/  ISETP.GE.AND P1, PT, R17, UR7, PT ;  /* 0x0000000711007c0c */ /* 0x000fda000bf26270 */
[----:B0-----:R-:W-:Y:S05]  /*0310*/  @!P1 BRA `(.L_x_2) ;  /* 0xfffffffc00c49947 */ /* 0x001fea000383ffff */
.L_x_1:
[----:B------:R-:W-:Y:S05]  /*0320*/  BSYNC.RECONVERGENT B0 ;  /* 0x0000000000007941 */ /* 0x000fea0003800200 */
.L_x_0:
[----:B------:R-:W-:Y:S01]  /*0330*/  BAR.SYNC.DEFER_BLOCKING 0x0 ;  /* 0x0000000000007b1d */ /* 0x000fe20000010000 */
[----:B------:R-:W-:-:S05]  /*0340*/  ISETP.NE.AND P1, PT, R0, RZ, PT ;  /* 0x000000ff0000720c */ /* 0x000fca0003f25270 */
[----:B------:R-:W-:Y:S08]  /*0350*/  BSSY.RECONVERGENT B0, `(.L_x_3) ;  /* 0x0000006000007945 */ /* 0x000ff00003800200 */
[----:B------:R-:W-:Y:S05]  /*0360*/  @P1 BRA `(.L_x_4) ;  /* 0x0000000000101947 */ /* 0x000fea0003800000 */
[----:B------:R-:W2:Y:S01]  /*0370*/  LDG.E.64 R8, desc[UR4][R8.64] ;  /* 0x0000000408087981 */ /* 0x000ea2000c1e1b00 */
[----:B------:R-:W2:Y:S02]  /*0380*/  LDC R11, c[0x0][0x388] ;  /* 0x0000e200ff0b7b82 */ /* 0x000ea40000000800 */
[----:B--2---:R-:W-:-:S05]  /*0390*/  IMAD.WIDE R10, R11, 0x4, R8 ;  /* 0x000000040b0a7825 */ /* 0x004fca00078e0208 */
[----:B------:R0:W-:Y:S02]  /*03a0*/  STG.E desc[UR4][R10.64], RZ ;  /* 0x000000ff0a007986 */ /* 0x0001e4000c101904 */
.L_x_4:
[----:B------:R-:W-:Y:S05]  /*03b0*/  BSYNC.RECONVERGENT B0 ;  /* 0x0000000000007941 */ /* 0x000fea0003800200 */
.L_x_3:
[----:B------:R-:W-:Y:S05]  /*03c0*/  @!P0 BRA `(.L_x_5) ;  /* 0xfffffffc00708947 */ /* 0x000fea000383ffff */
[----:B------:R-:W-:Y:S05]  /*03d0*/  EXIT ;  /* 0x000000000000794d */ /* 0x000fea0003800000 */
.L_x_6:
[----:B------:R-:W-:-:S00]  /*03e0*/  BRA `(.L_x_6) ;  /* 0xfffffffc00fc7947 */ /* 0x000fc0000383ffff */
[----:B------:R-:W-:-:S00]  /*03f0*/  NOP ;  /* 0x0000000000007918 */ /* 0x000fc00000000000 */
        /* <DEDUP_REMOVED lines=8> */
.L_x_35:


//--------------------- .text._Z15division_kernelPPfii --------------------------
	.section	.text._Z15division_kernelPPfii,"ax",@progbits
	.align	128
        .global         _Z15division_kernelPPfii
        .type           _Z15division_kernelPPfii,@function
        .size           _Z15division_kernelPPfii,(.L_x_34 - _Z15division_kernelPPfii)
        .other          _Z15division_kernelPPfii,@"STO_CUDA_ENTRY STV_DEFAULT"
_Z15division_kernelPPfii:
.text._Z15division_kernelPPfii:
[----:B------:R-:W-:Y:S01]  /*0000*/  LDC R1, c[0x0][0x37c] ;  /* 0x0000df00ff017b82 */ /* 0x000fe20000000800 */
[----:B------:R-:W0:Y:S07]  /*0010*/  S2R R17, SR_TID.X ;  /* 0x0000000000117919 */ /* 0x000e2e0000002100 */
[----:B------:R-:W1:Y:S01]  /*0020*/  S2UR UR5, SR_CTAID.X ;  /* 0x00000000000579c3 */ /* 0x000e620000002500 */
[----:B------:R-:W1:Y:S07]  /*0030*/  LDCU UR6, c[0x0][0x360] ;  /* 0x00006c00ff0677ac */ /* 0x000e6e0008000800 */
[----:B------:R-:W0:Y:S08]  /*0040*/  LDC.64 R8, c[0x0][0x388] ;  /* 0x0000e200ff087b82 */ /* 0x000e300000000a00 */
[----:B------:R-:W2:Y:S01]  /*0050*/  LDC R0, c[0x0][0x370] ;  /* 0x0000dc00ff007b82 */ /* 0x000ea20000000800 */
[----:B-1----:R-:W-:-:S06]  /*0060*/  UIMAD UR4, UR5, UR6, URZ ;  /* 0x00000006050472a4 */ /* 0x002fcc000f8e02ff */
[----:B0-----:R-:W-:-:S05]  /*0070*/  IADD3 R13, PT, PT, R17, UR4, R8 ;  /* 0x00000004110d7c10 */ /* 0x001fca000fffe008 */
[----:B------:R-:W-:-:S05]  /*0080*/  VIADD R13, R13, 0x1 ;  /* 0x000000010d0d7836 */ /* 0x000fca0000000000 */
[----:B------:R-:W-:-:S13]  /*0090*/  ISETP.GE.AND P0, PT, R13, R9, PT ;  /* 0x000000090d00720c */ /* 0x000fda0003f06270 */
[----:B--2---:R-:W-:Y:S05]  /*00a0*/  @P0 EXIT ;  /* 0x000000000000094d */ /* 0x004fea0003800000 */
[C---:B------:R-:W-:Y:S01]  /*00b0*/  IMAD R2, R0.reuse, UR6, RZ ;  /* 0x0000000600027c24 */ /* 0x040fe2000f8e02ff */
[----:B------:R-:W-:Y:S01]  /*00c0*/  IADD3 R17, PT, PT, R17, R8, RZ ;  /* 0x0000000811117210 */ /* 0x000fe20007ffe0ff */
[----:B------:R-:W-:Y:S01]  /*00d0*/  VIADD R0, R0, UR5 ;  /* 0x0000000500007c36 */ /* 0x000fe20008000000 */
[----:B------:R-:W-:Y:S01]  /*00e0*/  BSSY.RECONVERGENT B0, `(.L_x_7) ;  /* 0x0000042000007945 */ /* 0x000fe20003800200 */
[----:B------:R-:W0:Y:S01]  /*00f0*/  I2F.U32.RP R3, R2 ;  /* 0x0000000200037306 */ /* 0x000e220000209000 */
[----:B------:R-:W-:Y:S01]  /*0100*/  IMAD.MOV R7, RZ, RZ, -R2 ;  /* 0x000000ffff077224 */ /* 0x000fe200078e0a02 */
[----:B------:R-:W-:Y:S01]  /*0110*/  ISETP.NE.U32.AND P3, PT, R2, RZ, PT ;  /* 0x000000ff0200720c */ /* 0x000fe20003f65070 */
[----:B------:R-:W-:Y:S01]  /*0120*/  IMAD R0, R0, UR6, RZ ;  /* 0x0000000600007c24 */ /* 0x000fe2000f8e02ff */
[----:B------:R-:W1:Y:S04]  /*0130*/  LDCU.64 UR6, c[0x0][0x358] ;  /* 0x00006b00ff0677ac */ /* 0x000e680008000a00 */
[----:B------:R-:W-:-:S02]  /*0140*/  IADD3 R4, PT, PT, R17, 0x1, R0 ;  /* 0x0000000111047810 */ /* 0x000fc40007ffe000 */
[----:B------:R-:W-:Y:S02]  /*0150*/  LOP3.LUT R0, RZ, R0, RZ, 0x33, !PT ;  /* 0x00000000ff007212 */ /* 0x000fe400078e33ff */
[----:B------:R-:W-:Y:S01]  /*0160*/  VIMNMX R4, PT, PT, R4, R9, !PT ;  /* 0x0000000904047248 */ /* 0x000fe20007fe0100 */
[----:B0-----:R-:W0:Y:S03]  /*0170*/  MUFU.RCP R3, R3 ;  /* 0x0000000300037308 */ /* 0x001e260000001000 */
[----:B------:R-:W-:Y:S01]  /*0180*/  IADD3 R0, PT, PT, -R17, R4, R0 ;  /* 0x0000000411007210 */ /* 0x000fe20007ffe100 */
[----:B------:R-:W-:-:S03]  /*0190*/  IMAD.MOV.U32 R4, RZ, RZ, RZ ;  /* 0x000000ffff047224 */ /* 0x000fc600078e00ff */
[----:B------:R-:W-:-:S04]  /*01a0*/  ISETP.NE.AND P0, PT, R0, RZ, PT ;  /* 0x000000ff0000720c */ /* 0x000fc80003f05270 */
[----:B------:R-:W-:Y:S01]  /*01b0*/  SEL R16, RZ, 0x1, !P0 ;  /* 0x00000001ff107807 */ /* 0x000fe20004000000 */
[----:B0-----:R-:W-:Y:S01]  /*01c0*/  VIADD R5, R3, 0xffffffe ;  /* 0x0ffffffe03057836 */ /* 0x001fe20000000000 */
[----:B------:R-:W-:-:S07]  /*01d0*/  IADD3 R3, PT, PT, R0, -0x1, RZ ;  /* 0xffffffff00037810 */ /* 0x000fce0007ffe0ff */
[----:B------:R-:W-:Y:S01]  /*01e0*/  @!P0 IMAD.MOV R3, RZ, RZ, R0 ;  /* 0x000000ffff038224 */ /* 0x000fe200078e0200 */
[----:B------:R-:W0:Y:S02]  /*01f0*/  F2I.FTZ.U32.TRUNC.NTZ R5, R5 ;  /* 0x0000000500057305 */ /* 0x000e24000021f000 */
[----:B0-----:R-:W-:-:S04]  /*0200*/  IMAD R7, R7, R5, RZ ;  /* 0x0000000507077224 */ /* 0x001fc800078e02ff */
[----:B------:R-:W-:-:S06]  /*0210*/  IMAD.HI.U32 R4, R5, R7, R4 ;  /* 0x0000000705047227 */ /* 0x000fcc00078e0004 */
[----:B------:R-:W-:Y:S02]  /*0220*/  IMAD.HI.U32 R7, R4, R3, RZ ;  /* 0x0000000304077227 */ /* 0x000fe400078e00ff */
[----:B------:R-:W0:Y:S03]  /*0230*/  LDC.64 R4, c[0x0][0x380] ;  /* 0x0000e000ff047b82 */ /* 0x000e260000000a00 */
[----:B------:R-:W-:-:S05]  /*0240*/  IADD3 R0, PT, PT, -R7, RZ, RZ ;  /* 0x000000ff07007210 */ /* 0x000fca0007ffe1ff */
[----:B------:R-:W-:-:S05]  /*0250*/  IMAD R3, R2, R0, R3 ;  /* 0x0000000002037224 */ /* 0x000fca00078e0203 */
[----:B------:R-:W-:Y:S01]  /*0260*/  ISETP.GE.U32.AND P1, PT, R3, R2, PT ;  /* 0x000000020300720c */ /* 0x000fe20003f26070 */
[----:B0-----:R-:W-:-:S12]  /*0270*/  IMAD.WIDE R8, R8, 0x8, R4 ;  /* 0x0000000808087825 */ /* 0x001fd800078e0204 */
[----:B------:R-:W-:Y:S02]  /*0280*/  @P1 IMAD.IADD R3, R3, 0x1, -R2 ;  /* 0x0000000103031824 */ /* 0x000fe400078e0a02 */
[----:B------:R-:W-:-:S03]  /*0290*/  @P1 VIADD R7, R7, 0x1 ;  /* 0x0000000107071836 */ /* 0x000fc60000000000 */
[----:B------:R-:W-:-:S13]  /*02a0*/  ISETP.GE.U32.AND P2, PT, R3, R2, PT ;  /* 0x000000020300720c */ /* 0x000fda0003f46070 */
[----:B------:R-:W-:Y:S02]  /*02b0*/  @P2 IADD3 R7, PT, PT, R7, 0x1, RZ ;  /* 0x0000000107072810 */ /* 0x000fe40007ffe0ff */
[----:B------:R-:W-:-:S05]  /*02c0*/  @!P3 LOP3.LUT R7, RZ, R2, RZ, 0x33, !PT ;  /* 0x00000002ff07b212 */ /* 0x000fca00078e33ff */
[----:B------:R-:W-:-:S05]  /*02d0*/  IMAD.IADD R16, R16, 0x1, R7 ;  /* 0x0000000110107824 */ /* 0x000fca00078e0207 */
[----:B------:R-:W-:-:S04]  /*02e0*/  LOP3.LUT R0, R16, 0x3, RZ, 0xc0, !PT ;  /* 0x0000000310007812 */ /* 0x000fc800078ec0ff */
[----:B------:R-:W-:-:S13]  /*02f0*/  ISETP.NE.AND P0, PT, R0, 0x3, PT ;  /* 0x000000030000780c */ /* 0x000fda0003f05270 */
[----:B-1----:R-:W-:Y:S05]  /*0300*/  @!P0 BRA `(.L_x_8) ;  /* 0x00000000007c8947 */ /* 0x002fea0003800000 */
[----:B------:R-:W0:Y:S01]  /*0310*/  LDC R18, c[0x0][0x388] ;  /* 0x0000e200ff127b82 */ /* 0x000e220000000800 */
[----:B------:R-:W-:Y:S01]  /*0320*/  VIADD R0, R16, 0x1 ;  /* 0x0000000110007836 */ /* 0x000fe20000000000 */
[----:B------:R-:W-:Y:S01]  /*0330*/  BSSY.RECONVERGENT B1, `(.L_x_9) ;  /* 0x000001b000017945 */ /* 0x000fe20003800200 */
[----:B------:R-:W-:-:S03]  /*0340*/  IADD3 R17, PT, PT, R17, UR4, RZ ;  /* 0x0000000411117c10 */ /* 0x000fc6000fffe0ff */
[----:B------:R-:W-:-:S05]  /*0350*/  LOP3.LUT R0, R0, 0x3, RZ, 0xc0, !PT ;  /* 0x0000000300007812 */ /* 0x000fca00078ec0ff */
[----:B------:R-:W-:-:S07]  /*0360*/  IMAD.MOV R7, RZ, RZ, -R0 ;  /* 0x000000ffff077224 */ /* 0x000fce00078e0a00 */
.L_x_12:
[----:B-1----:R-:W0:Y:S02]  /*0370*/  LDG.E.64 R14, desc[UR6][R8.64] ;  /* 0x00000006080e7981 */ /* 0x002e24000c1e1b00 */
[----:B0-----:R-:W-:-:S05]  /*0380*/  IMAD.WIDE R4, R18, 0x4, R14 ;  /* 0x0000000412047825 */ /* 0x001fca00078e020e */
[----:B------:R-:W2:Y:S01]  /*0390*/  LDG.E R0, desc[UR6][R4.64] ;  /* 0x0000000604007981 */ /* 0x000ea2000c1e1900 */
[----:B------:R-:W-:-:S05]  /*03a0*/  IMAD.WIDE R14, R13, 0x4, R14 ;  /* 0x000000040d0e7825 */ /* 0x000fca00078e020e */
[----:B------:R-:W3:Y:S01]  /*03b0*/  LDG.E R3, desc[UR6][R14.64] ;  /* 0x000000060e037981 */ /* 0x000ee2000c1e1900 */
[----:B------:R-:W-:Y:S01]  /*03c0*/  VIADD R7, R7, 0x1 ;  /* 0x0000000107077836 */ /* 0x000fe20000000000 */
[----:B------:R-:W-:Y:S04]  /*03d0*/  BSSY.RECONVERGENT B2, `(.L_x_10) ;  /* 0x000000c000027945 */ /* 0x000fe80003800200 */
[----:B------:R-:W-:Y:S01]  /*03e0*/  ISETP.NE.AND P2, PT, R7, RZ, PT ;  /* 0x000000ff0700720c */ /* 0x000fe20003f45270 */
[----:B--2---:R-:W0:Y:S08]  /*03f0*/  MUFU.RCP R11, R0 ;  /* 0x00000000000b7308 */ /* 0x004e300000001000 */
[----:B---3--:R-:W1:Y:S01]  /*0400*/  FCHK P0, R3, R0 ;  /* 0x0000000003007302 */ /* 0x008e620000000000 */
[----:B0-----:R-:W-:-:S04]  /*0410*/  FFMA R6, -R0, R11, 1 ;  /* 0x3f80000000067423 */ /* 0x001fc8000000010b */
[----:B------:R-:W-:-:S04]  /*0420*/  FFMA R6, R11, R6, R11 ;  /* 0x000000060b067223 */ /* 0x000fc8000000000b */
[----:B------:R-:W-:-:S04]  /*0430*/  FFMA R11, R3, R6, RZ ;  /* 0x00000006030b7223 */ /* 0x000fc800000000ff */
[----:B------:R-:W-:-:S04]  /*0440*/  FFMA R10, -R0, R11, R3 ;  /* 0x0000000b000a7223 */ /* 0x000fc80000000103 */
[----:B------:R-:W-:Y:S01]  /*0450*/  FFMA R11, R6, R10, R11 ;  /* 0x0000000a060b7223 */ /* 0x000fe2000000000b */
[----:B-1----:R-:W-:Y:S06]  /*0460*/  @!P0 BRA `(.L_x_11) ;  /* 0x0000000000088947 */ /* 0x002fec0003800000 */
[----:B------:R-:W-:-:S07]  /*0470*/  MOV R4, 0x490 ;  /* 0x0000049000047802 */ /* 0x000fce0000000f00 */
[----:B------:R-:W-:Y:S05]  /*0480*/  CALL.REL.NOINC `($__internal_0_$__cuda_sm3x_div_rn_noftz_f32_slowpath) ;  /* 0x00000004006c7944 */ /* 0x000fea0003c00000 */
.L_x_11:
[----:B------:R-:W-:Y:S05]  /*0490*/  BSYNC.RECONVERGENT B2 ;  /* 0x0000000000027941 */ /* 0x000fea0003800200 */
.L_x_10:
[----:B------:R1:W-:Y:S01]  /*04a0*/  STG.E desc[UR6][R14.64], R11 ;  /* 0x0000000b0e007986 */ /* 0x0003e2000c101906 */
[C---:B------:R-:W-:Y:S01]  /*04b0*/  IADD3 R13, PT, PT, R2.reuse, R13, RZ ;  /* 0x0000000d020d7210 */ /* 0x040fe20007ffe0ff */
[----:B------:R-:W-:Y:S01]  /*04c0*/  IMAD.IADD R17, R2, 0x1, R17 ;  /* 0x0000000102117824 */ /* 0x000fe200078e0211 */
[----:B------:R-:W-:Y:S06]  /*04d0*/  @P2 BRA `(.L_x_12) ;  /* 0xfffffffc00a42947 */ /* 0x000fec000383ffff */
[----:B------:R-:W-:Y:S05]  /*04e0*/  BSYNC.RECONVERGENT B1 ;  /* 0x0000000000017941 */ /* 0x000fea0003800200 */
.L_x_9:
[----:B------:R-:W-:-:S07]  /*04f0*/  VIADD R13, R17, 0x1 ;  /* 0x00000001110d7836 */ /* 0x000fce0000000000 */
.L_x_8:
[----:B------:R-:W-:Y:S05]  /*0500*/  BSYNC.RECONVERGENT B0 ;  /* 0x0000000000007941 */ /* 0x000fea0003800200 */
.L_x_7:
[----:B------:R-:W0:Y:S01]  /*0510*/  LDC R7, c[0x0][0x388] ;  /* 0x0000e200ff077b82 */ /* 0x000e220000000800 */
[----:B------:R-:W-:Y:S01]  /*0520*/  ISETP.GE.U32.AND P0, PT, R16, 0x3, PT ;  /* 0x000000031000780c */ /* 0x000fe20003f06070 */
[----:B------:R-:W2:-:S12]  /*0530*/  LDCU UR5, c[0x0][0x38c] ;  /* 0x00007180ff0577ac */ /* 0x000e980008000800 */
[----:B--2---:R-:W-:Y:S05]  /*0540*/  @!P0 EXIT ;  /* 0x000000000000894d */ /* 0x004fea0003800000 */
.L_x_21:
[----:B------:R-:W0:Y:S02]  /*0550*/  LDG.E.64 R16, desc[UR6][R8.64] ;  /* 0x0000000608107981 */ /* 0x000e24000c1e1b00 */
[----:B0-----:R-:W-:-:S05]  /*0560*/  IMAD.WIDE R4, R7, 0x4, R16 ;  /* 0x0000000407047825 */ /* 0x001fca00078e0210 */
[----:B------:R-:W1:Y:S01]  /*0570*/  LDG.E R0, desc[UR6][R4.64] ;  /* 0x0000000604007981 */ /* 0x000e62000c1e1900 */
[----:B------:R-:W-:-:S05]  /*0580*/  IMAD.WIDE R16, R13, 0x4, R16 ;  /* 0x000000040d107825 */ /* 0x000fca00078e0210 */
[----:B------:R-:W2:Y:S01]  /*0590*/  LDG.E R3, desc[UR6][R16.64] ;  /* 0x0000000610037981 */ /* 0x000ea2000c1e1900 */
[----:B------:R-:W-:Y:S01]  /*05a0*/  BSSY.RECONVERGENT B0, `(.L_x_13) ;  /* 0x000000b000007945 */ /* 0x000fe20003800200 */
[----:B-1----:R-:W0:Y:S08]  /*05b0*/  MUFU.RCP R11, R0 ;  /* 0x00000000000b7308 */ /* 0x002e300000001000 */
[----:B--2---:R-:W1:Y:S01]  /*05c0*/  FCHK P0, R3, R0 ;  /* 0x0000000003007302 */ /* 0x004e620000000000 */
        /* <DEDUP_REMOVED lines=8> */
.L_x_14:
[----:B------:R-:W-:Y:S05]  /*0650*/  BSYNC.RECONVERGENT B0 ;  /* 0x0000000000007941 */ /* 0x000fea0003800200 */
.L_x_13:
[----:B------:R0:W-:Y:S04]  /*0660*/  STG.E desc[UR6][R16.64], R11 ;  /* 0x0000000b10007986 */ /* 0x0001e8000c101906 */
[----:B------:R-:W2:Y:S01]  /*0670*/  LDG.E.64 R14, desc[UR6][R8.64] ;  /* 0x00000006080e7981 */ /* 0x000ea2000c1e1b00 */
[----:B------:R-:W-:Y:S01]  /*0680*/  IADD3 R13, PT, PT, R2, R13, RZ ;  /* 0x0000000d020d7210 */ /* 0x000fe20007ffe0ff */
[----:B--2---:R-:W-:-:S05]  /*0690*/  IMAD.WIDE R4, R7, 0x4, R14 ;  /* 0x0000000407047825 */ /* 0x004fca00078e020e */
[----:B------:R-:W2:Y:S01]  /*06a0*/  LDG.E R0, desc[UR6][R4.64] ;  /* 0x0000000604007981 */ /* 0x000ea2000c1e1900 */
[----:B------:R-:W-:-:S05]  /*06b0*/  IMAD.WIDE R14, R13, 0x4, R14 ;  /* 0x000000040d0e7825 */ /* 0x000fca00078e020e */
[----:B------:R-:W3:Y:S01]  /*06c0*/  LDG.E R3, desc[UR6][R14.64] ;  /* 0x000000060e037981 */ /* 0x000ee2000c1e1900 */
[----:B------:R-:W-:Y:S01]  /*06d0*/  BSSY.RECONVERGENT B0, `(.L_x_15) ;  /* 0x000000b000007945 */ /* 0x000fe20003800200 */
[----:B--2---:R-:W1:Y:S08]  /*06e0*/  MUFU.RCP R19, R0 ;  /* 0x0000000000137308 */ /* 0x004e700000001000 */
[----:B---3--:R-:W2:Y:S01]  /*06f0*/  FCHK P0, R3, R0 ;  /* 0x0000000003007302 */ /* 0x008ea20000000000 */
[----:B-1----:R-:W-:-:S04]  /*0700*/  FFMA R6, -R0, R19, 1 ;  /* 0x3f80000000067423 */ /* 0x002fc80000000113 */
[----:B------:R-:W-:-:S04]  /*0710*/  FFMA R6, R19, R6, R19 ;  /* 0x0000000613067223 */ /* 0x000fc80000000013 */
[----:B0-----:R-:W-:-:S04]  /*0720*/  FFMA R11, R3, R6, RZ ;  /* 0x00000006030b7223 */ /* 0x001fc800000000ff */
[----:B------:R-:W-:-:S04]  /*0730*/  FFMA R10, -R0, R11, R3 ;  /* 0x0000000b000a7223 */ /* 0x000fc80000000103 */
[----:B------:R-:W-:Y:S01]  /*0740*/  FFMA R11, R6, R10, R11 ;  /* 0x0000000a060b7223 */ /* 0x000fe2000000000b */
[----:B--2---:R-:W-:Y:S06]  /*0750*/  @!P0 BRA `(.L_x_16) ;  /* 0x0000000000088947 */ /* 0x004fec0003800000 */
[----:B------:R-:W-:-:S07]  /*0760*/  MOV R4, 0x780 ;  /* 0x0000078000047802 */ /* 0x000fce0000000f00 */
[----:B------:R-:W-:Y:S05]  /*0770*/  CALL.REL.NOINC `($__internal_0_$__cuda_sm3x_div_rn_noftz_f32_slowpath) ;  /* 0x0000000000b07944 */ /* 0x000fea0003c00000 */
.L_x_16:
[----:B------:R-:W-:Y:S05]  /*0780*/  BSYNC.RECONVERGENT B0 ;  /* 0x0000000000007941 */ /* 0x000fea0003800200 */
.L_x_15:
[----:B------:R0:W-:Y:S04]  /*0790*/  STG.E desc[UR6][R14.64], R11 ;  /* 0x0000000b0e007986 */ /* 0x0001e8000c101906 */
[----:B------:R-:W2:Y:S01]  /*07a0*/  LDG.E.64 R16, desc[UR6][R8.64] ;  /* 0x0000000608107981 */ /* 0x000ea2000c1e1b00 */
[----:B------:R-:W-:Y:S02]  /*07b0*/  IMAD.IADD R13, R2, 0x1, R13 ;  /* 0x00000001020d7824 */ /* 0x000fe400078e020d */
        /* <DEDUP_REMOVED lines=15> */
.L_x_18:
[----:B------:R-:W-:Y:S05]  /*08b0*/  BSYNC.RECONVERGENT B0 ;  /* 0x0000000000007941 */ /* 0x000fea0003800200 */
.L_x_17:
        /* <DEDUP_REMOVED lines=18> */
.L_x_20:
[----:B------:R-:W-:Y:S05]  /*09e0*/  BSYNC.RECONVERGENT B0 ;  /* 0x0000000000007941 */ /* 0x000fea0003800200 */
.L_x_19:
[----:B------:R2:W-:Y:S01]  /*09f0*/  STG.E desc[UR6][R14.64], R11 ;  /* 0x0000000b0e007986 */ /* 0x0005e2000c101906 */
[----:B------:R-:W-:-:S04]  /*0a00*/  IADD3 R13, PT, PT, R2, R13, RZ ;  /* 0x0000000d020d7210 */ /* 0x000fc80007ffe0ff */
[----:B------:R-:W-:-:S13]  /*0a10*/  ISETP.GE.AND P0, PT, R13, UR5, PT ;  /* 0x000000050d007c0c */ /* 0x000fda000bf06270 */
[----:B--2---:R-:W-:Y:S05]  /*0a20*/  @!P0 BRA `(.L_x_21) ;  /* 0xfffffff800c88947 */ /* 0x004fea000383ffff */
[----:B------:R-:W-:Y:S05]  /*0a30*/  EXIT ;  /* 0x000000000000794d */ /* 0x000fea0003800000 */
        .weak           $__internal_0_$__cuda_sm3x_div_rn_noftz_f32_slowpath
        .type           $__internal_0_$__cuda_sm3x_div_rn_noftz_f32_slowpath,@function
        .size           $__internal_0_$__cuda_sm3x_div_rn_noftz_f32_slowpath,(.L_x_34 - $__internal_0_$__cuda_sm3x_div_rn_noftz_f32_slowpath)
$__internal_0_$__cuda_sm3x_div_rn_noftz_f32_slowpath:
[----:B------:R-:W-:Y:S01]  /*0a40*/  SHF.R.U32.HI R5, RZ, 0x17, R0 ;  /* 0x00000017ff057819 */ /* 0x000fe20000011600 */
[----:B------:R-:W-:Y:S01]  /*0a50*/  BSSY.RECONVERGENT B3, `(.L_x_22) ;  /* 0x0000062000037945 */ /* 0x000fe20003800200 */
[----:B------:R-:W-:Y:S02]  /*0a60*/  SHF.R.U32.HI R10, RZ, 0x17, R3 ;  /* 0x00000017ff0a7819 */ /* 0x000fe40000011603 */
[----:B------:R-:W-:Y:S02]  /*0a70*/  LOP3.LUT R5, R5, 0xff, RZ, 0xc0, !PT ;  /* 0x000000ff05057812 */ /* 0x000fe400078ec0ff */
[----:B------:R-:W-:-:S03]  /*0a80*/  LOP3.LUT R10, R10, 0xff, RZ, 0xc0, !PT ;  /* 0x000000ff0a0a7812 */ /* 0x000fc600078ec0ff */
[----:B------:R-:W-:Y:S02]  /*0a90*/  VIADD R11, R5, 0xffffffff ;  /* 0xffffffff050b7836 */ /* 0x000fe40000000000 */
[----:B------:R-:W-:-:S03]  /*0aa0*/  VIADD R12, R10, 0xffffffff ;  /* 0xffffffff0a0c7836 */ /* 0x000fc60000000000 */
[----:B------:R-:W-:-:S04]  /*0ab0*/  ISETP.GT.U32.AND P0, PT, R11, 0xfd, PT ;  /* 0x000000fd0b00780c */ /* 0x000fc80003f04070 */
[----:B------:R-:W-:-:S13]  /*0ac0*/  ISETP.GT.U32.OR P0, PT, R12, 0xfd, P0 ;  /* 0x000000fd0c00780c */ /* 0x000fda0000704470 */
[----:B------:R-:W-:Y:S01]  /*0ad0*/  @!P0 MOV R6, RZ ;  /* 0x000000ff00068202 */ /* 0x000fe20000000f00 */
[----:B------:R-:W-:Y:S06]  /*0ae0*/  @!P0 BRA `(.L_x_23) ;  /* 0x00000000005c8947 */ /* 0x000fec0003800000 */
[----:B------:R-:W-:Y:S02]  /*0af0*/  FSETP.GTU.FTZ.AND P0, PT, |R3|, +INF , PT ;  /* 0x7f8000000300780b */ /* 0x000fe40003f1c200 */
[----:B------:R-:W-:-:S04]  /*0b00*/  FSETP.GTU.FTZ.AND P1, PT, |R0|, +INF , PT ;  /* 0x7f8000000000780b */ /* 0x000fc80003f3c200 */
[----:B------:R-:W-:-:S13]  /*0b10*/  PLOP3.LUT P0, PT, P0, P1, PT, 0xf8, 0x8f ;  /* 0x00000000008f781c */ /* 0x000fda0000703f70 */
[----:B------:R-:W-:Y:S05]  /*0b20*/  @P0 BRA `(.L_x_24) ;  /* 0x00000004004c0947 */ /* 0x000fea0003800000 */
[----:B------:R-:W-:-:S13]  /*0b30*/  LOP3.LUT P0, RZ, R0, 0x7fffffff, R3, 0xc8, !PT ;  /* 0x7fffffff00ff7812 */ /* 0x000fda000780c803 */
[----:B------:R-:W-:Y:S05]  /*0b40*/  @!P0 BRA `(.L_x_25) ;  /* 0x00000004003c8947 */ /* 0x000fea0003800000 */
[C---:B------:R-:W-:Y:S02]  /*0b50*/  FSETP.NEU.FTZ.AND P3, PT, |R3|.reuse, +INF , PT ;  /* 0x7f8000000300780b */ /* 0x040fe40003f7d200 */
[----:B------:R-:W-:Y:S02]  /*0b60*/  FSETP.NEU.FTZ.AND P1, PT, |R0|, +INF , PT ;  /* 0x7f8000000000780b */ /* 0x000fe40003f3d200 */
[----:B------:R-:W-:-:S11]  /*0b70*/  FSETP.NEU.FTZ.AND P0, PT, |R3|, +INF , PT ;  /* 0x7f8000000300780b */ /* 0x000fd60003f1d200 */
[----:B------:R-:W-:Y:S05]  /*0b80*/  @!P1 BRA !P3, `(.L_x_25) ;  /* 0x00000004002c9947 */ /* 0x000fea0005800000 */
[----:B------:R-:W-:-:S04]  /*0b90*/  LOP3.LUT P3, RZ, R3, 0x7fffffff, RZ, 0xc0, !PT ;  /* 0x7fffffff03ff7812 */ /* 0x000fc8000786c0ff */
[----:B------:R-:W-:-:S13]  /*0ba0*/  PLOP3.LUT P1, PT, P1, P3, PT, 0x2f, 0xf2 ;  /* 0x0000000000f2781c */ /* 0x000fda0000f26577 */
[----:B------:R-:W-:Y:S05]  /*0bb0*/  @P1 BRA `(.L_x_26) ;  /* 0x0000000400181947 */ /* 0x000fea0003800000 */
[----:B------:R-:W-:-:S04]  /*0bc0*/  LOP3.LUT P1, RZ, R0, 0x7fffffff, RZ, 0xc0, !PT ;  /* 0x7fffffff00ff7812 */ /* 0x000fc8000782c0ff */
[----:B------:R-:W-:-:S13]  /*0bd0*/  PLOP3.LUT P0, PT, P0, P1, PT, 0x2f, 0xf2 ;  /* 0x0000000000f2781c */ /* 0x000fda0000702577 */
[----:B------:R-:W-:Y:S05]  /*0be0*/  @P0 BRA `(.L_x_27) ;  /* 0x0000000400000947 */ /* 0x000fea0003800000 */
[----:B------:R-:W-:Y:S02]  /*0bf0*/  ISETP.GE.AND P0, PT, R12, RZ, PT ;  /* 0x000000ff0c00720c */ /* 0x000fe40003f06270 */
[----:B------:R-:W-:-:S11]  /*0c00*/  ISETP.GE.AND P1, PT, R11, RZ, PT ;  /* 0x000000ff0b00720c */ /* 0x000fd60003f26270 */
[----:B------:R-:W-:Y:S02]  /*0c10*/  @P0 IMAD.MOV.U32 R6, RZ, RZ, RZ ;  /* 0x000000ffff060224 */ /* 0x000fe400078e00ff */
[----:B------:R-:W-:Y:S01]  /*0c20*/  @!P0 FFMA R3, R3, 1.84467440737095516160e+19, RZ ;  /* 0x5f80000003038823 */ /* 0x000fe200000000ff */
[----:B------:R-:W-:Y:S02]  /*0c30*/  @!P0 IMAD.MOV.U32 R6, RZ, RZ, -0x40 ;  /* 0xffffffc0ff068424 */ /* 0x000fe400078e00ff */
[----:B------:R-:W-:-:S03]  /*0c40*/  @!P1 FFMA R0, R0, 1.84467440737095516160e+19, RZ ;  /* 0x5f80000000009823 */ /* 0x000fc600000000ff */
[----:B------:R-:W-:-:S07]  /*0c50*/  @!P1 IADD3 R6, PT, PT, R6, 0x40, RZ ;  /* 0x0000004006069810 */ /* 0x000fce0007ffe0ff */
.L_x_23:
[----:B------:R-:W-:Y:S01]  /*0c60*/  LEA R11, R5, 0xc0800000, 0x17 ;  /* 0xc0800000050b7811 */ /* 0x000fe200078eb8ff */
[----:B------:R-:W-:Y:S01]  /*0c70*/  VIADD R10, R10, 0xffffff81 ;  /* 0xffffff810a0a7836 */ /* 0x000fe20000000000 */
[----:B------:R-:W-:Y:S03]  /*0c80*/  BSSY.RECONVERGENT B4, `(.L_x_28) ;  /* 0x0000035000047945 */ /* 0x000fe60003800200 */
[----:B------:R-:W-:Y:S01]  /*0c90*/  IMAD.IADD R20, R0, 0x1, -R11 ;  /* 0x0000000100147824 */ /* 0x000fe200078e0a0b */
[C---:B------:R-:W-:Y:S01]  /*0ca0*/  IADD3 R5, PT, PT, R10.reuse, 0x7f, -R5 ;  /* 0x0000007f0a057810 */ /* 0x040fe20007ffe805 */
[----:B------:R-:W-:Y:S02]  /*0cb0*/  IMAD R0, R10, -0x800000, R3 ;  /* 0xff8000000a007824 */ /* 0x000fe400078e0203 */
[----:B------:R-:W0:Y:S01]  /*0cc0*/  MUFU.RCP R12, R20 ;  /* 0x00000014000c7308 */ /* 0x000e220000001000 */
[----:B------:R-:W-:Y:S01]  /*0cd0*/  FADD.FTZ R11, -R20, -RZ ;  /* 0x800000ff140b7221 */ /* 0x000fe20000010100 */
[----:B------:R-:W-:-:S03]  /*0ce0*/  IADD3 R5, PT, PT, R5, R6, RZ ;  /* 0x0000000605057210 */ /* 0x000fc60007ffe0ff */
[----:B0-----:R-:W-:-:S04]  /*0cf0*/  FFMA R19, R12, R11, 1 ;  /* 0x3f8000000c137423 */ /* 0x001fc8000000000b */
[----:B------:R-:W-:-:S04]  /*0d00*/  FFMA R19, R12, R19, R12 ;  /* 0x000000130c137223 */ /* 0x000fc8000000000c */
[----:B------:R-:W-:-:S04]  /*0d10*/  FFMA R12, R0, R19, RZ ;  /* 0x00000013000c7223 */ /* 0x000fc800000000ff */
[----:B------:R-:W-:-:S04]  /*0d20*/  FFMA R3, R11, R12, R0 ;  /* 0x0000000c0b037223 */ /* 0x000fc80000000000 */
[----:B------:R-:W-:-:S04]  /*0d30*/  FFMA R12, R19, R3, R12 ;  /* 0x00000003130c7223 */ /* 0x000fc8000000000c */
[----:B------:R-:W-:-:S04]  /*0d40*/  FFMA R11, R11, R12, R0 ;  /* 0x0000000c0b0b7223 */ /* 0x000fc80000000000 */
[----:B------:R-:W-:-:S05]  /*0d50*/  FFMA R0, R19, R11, R12 ;  /* 0x0000000b13007223 */ /* 0x000fca000000000c */
[----:B------:R-:W-:-:S04]  /*0d60*/  SHF.R.U32.HI R3, RZ, 0x17, R0 ;  /* 0x00000017ff037819 */ /* 0x000fc80000011600 */
[----:B------:R-:W-:-:S05]  /*0d70*/  LOP3.LUT R6, R3, 0xff, RZ, 0xc0, !PT ;  /* 0x000000ff03067812 */ /* 0x000fca00078ec0ff */
[----:B------:R-:W-:-:S05]  /*0d80*/  IMAD.IADD R3, R6, 0x1, R5 ;  /* 0x0000000106037824 */ /* 0x000fca00078e0205 */
[----:B------:R-:W-:-:S04]  /*0d90*/  IADD3 R6, PT, PT, R3, -0x1, RZ ;  /* 0xffffffff03067810 */ /* 0x000fc80007ffe0ff */
[----:B------:R-:W-:-:S13]  /*0da0*/  ISETP.GE.U32.AND P0, PT, R6, 0xfe, PT ;  /* 0x000000fe0600780c */ /* 0x000fda0003f06070 */
[----:B------:R-:W-:Y:S05]  /*0db0*/  @!P0 BRA `(.L_x_29) ;  /* 0x0000000000808947 */ /* 0x000fea0003800000 */
[----:B------:R-:W-:-:S13]  /*0dc0*/  ISETP.GT.AND P0, PT, R3, 0xfe, PT ;  /* 0x000000fe0300780c */ /* 0x000fda0003f04270 */
[----:B------:R-:W-:Y:S05]  /*0dd0*/  @P0 BRA `(.L_x_30) ;  /* 0x00000000006c0947 */ /* 0x000fea0003800000 */
[----:B------:R-:W-:-:S13]  /*0de0*/  ISETP.GE.AND P0, PT, R3, 0x1, PT ;  /* 0x000000010300780c */ /* 0x000fda0003f06270 */
[----:B------:R-:W-:Y:S05]  /*0df0*/  @P0 BRA `(.L_x_31) ;  /* 0x0000000000740947 */ /* 0x000fea0003800000 */
[----:B------:R-:W-:Y:S02]  /*0e00*/  ISETP.GE.AND P0, PT, R3, -0x18, PT ;  /* 0xffffffe80300780c */ /* 0x000fe40003f06270 */
[----:B------:R-:W-:-:S11]  /*0e10*/  LOP3.LUT R0, R0, 0x80000000, RZ, 0xc0, !PT ;  /* 0x8000000000007812 */ /* 0x000fd600078ec0ff */
[----:B------:R-:W-:Y:S05]  /*0e20*/  @!P0 BRA `(.L_x_31) ;  /* 0x0000000000688947 */ /* 0x000fea0003800000 */
[-CC-:B------:R-:W-:Y:S01]  /*0e30*/  FFMA.RZ R5, R19, R11.reuse, R12.reuse ;  /* 0x0000000b13057223 */ /* 0x180fe2000000c00c */
[----:B------:R-:W-:Y:S02]  /*0e40*/  VIADD R10, R3, 0x20 ;  /* 0x00000020030a7836 */ /* 0x000fe40000000000 */
[CCC-:B------:R-:W-:Y:S01]  /*0e50*/  FFMA.RP R6, R19.reuse, R11.reuse, R12.reuse ;  /* 0x0000000b13067223 */ /* 0x1c0fe2000000800c */
[----:B------:R-:W-:Y:S01]  /*0e60*/  FFMA.RM R11, R19, R11, R12 ;  /* 0x0000000b130b7223 */ /* 0x000fe2000000400c */
[----:B------:R-:W-:Y:S02]  /*0e70*/  ISETP.NE.AND P3, PT, R3, RZ, PT ;  /* 0x000000ff0300720c */ /* 0x000fe40003f65270 */
[----:B------:R-:W-:Y:S02]  /*0e80*/  LOP3.LUT R5, R5, 0x7fffff, RZ, 0xc0, !PT ;  /* 0x007fffff05057812 */ /* 0x000fe400078ec0ff */
[----:B------:R-:W-:Y:S02]  /*0e90*/  ISETP.NE.AND P1, PT, R3, RZ, PT ;  /* 0x000000ff0300720c */ /* 0x000fe40003f25270 */
[----:B------:R-:W-:-:S02]  /*0ea0*/  LOP3.LUT R5, R5, 0x800000, RZ, 0xfc, !PT ;  /* 0x0080000005057812 */ /* 0x000fc400078efcff */
[----:B------:R-:W-:Y:S02]  /*0eb0*/  IADD3 R3, PT, PT, -R3, RZ, RZ ;  /* 0x000000ff03037210 */ /* 0x000fe40007ffe1ff */
[----:B------:R-:W-:Y:S02]  /*0ec0*/  SHF.L.U32 R10, R5, R10, RZ ;  /* 0x0000000a050a7219 */ /* 0x000fe400000006ff */
[----:B------:R-:W-:Y:S02]  /*0ed0*/  FSETP.NEU.FTZ.AND P0, PT, R6, R11, PT ;  /* 0x0000000b0600720b */ /* 0x000fe40003f1d000 */
[----:B------:R-:W-:Y:S02]  /*0ee0*/  SEL R6, R3, RZ, P3 ;  /* 0x000000ff03067207 */ /* 0x000fe40001800000 */
[----:B------:R-:W-:Y:S02]  /*0ef0*/  ISETP.NE.AND P1, PT, R10, RZ, P1 ;  /* 0x000000ff0a00720c */ /* 0x000fe40000f25270 */
[----:B------:R-:W-:-:S02]  /*0f00*/  SHF.R.U32.HI R6, RZ, R6, R5 ;  /* 0x00000006ff067219 */ /* 0x000fc40000011605 */
[----:B------:R-:W-:Y:S02]  /*0f10*/  PLOP3.LUT P0, PT, P0, P1, PT, 0xf8, 0x8f ;  /* 0x00000000008f781c */ /* 0x000fe40000703f70 */
[----:B------:R-:W-:Y:S02]  /*0f20*/  SHF.R.U32.HI R10, RZ, 0x1, R6 ;  /* 0x00000001ff0a7819 */ /* 0x000fe40000011606 */
[----:B------:R-:W-:-:S04]  /*0f30*/  SEL R3, RZ, 0x1, !P0 ;  /* 0x00000001ff037807 */ /* 0x000fc80004000000 */
[----:B------:R-:W-:-:S04]  /*0f40*/  LOP3.LUT R3, R3, 0x1, R10, 0xf8, !PT ;  /* 0x0000000103037812 */ /* 0x000fc800078ef80a */
[----:B------:R-:W-:-:S05]  /*0f50*/  LOP3.LUT R3, R3, R6, RZ, 0xc0, !PT ;  /* 0x0000000603037212 */ /* 0x000fca00078ec0ff */
[----:B------:R-:W-:-:S05]  /*0f60*/  IMAD.IADD R3, R10, 0x1, R3 ;  /* 0x000000010a037824 */ /* 0x000fca00078e0203 */
[----:B------:R-:W-:Y:S01]  /*0f70*/  LOP3.LUT R0, R3, R0, RZ, 0xfc, !PT ;  /* 0x0000000003007212 */ /* 0x000fe200078efcff */
[----:B------:R-:W-:Y:S06]  /*0f80*/  BRA `(.L_x_31) ;  /* 0x0000000000107947 */ /* 0x000fec0003800000 */
.L_x_30:
[----:B------:R-:W-:-:S04]  /*0f90*/  LOP3.LUT R0, R0, 0x80000000, RZ, 0xc0, !PT ;  /* 0x8000000000007812 */ /* 0x000fc800078ec0ff */
[----:B------:R-:W-:Y:S01]  /*0fa0*/  LOP3.LUT R0, R0, 0x7f800000, RZ, 0xfc, !PT ;  /* 0x7f80000000007812 */ /* 0x000fe200078efcff */
[----:B------:R-:W-:Y:S06]  /*0fb0*/  BRA `(.L_x_31) ;  /* 0x0000000000047947 */ /* 0x000fec0003800000 */
.L_x_29:
[----:B------:R-:W-:-:S07]  /*0fc0*/  LEA R0, R5, R0, 0x17 ;  /* 0x0000000005007211 */ /* 0x000fce00078eb8ff */
.L_x_31:
[----:B------:R-:W-:Y:S05]  /*0fd0*/  BSYNC.RECONVERGENT B4 ;  /* 0x0000000000047941 */ /* 0x000fea0003800200 */
.L_x_28:
[----:B------:R-:W-:Y:S05]  /*0fe0*/  BRA `(.L_x_32) ;  /* 0x0000000000207947 */ /* 0x000fea0003800000 */
.L_x_27:
[----:B------:R-:W-:-:S04]  /*0ff0*/  LOP3.LUT R0, R0, 0x80000000, R3, 0x48, !PT ;  /* 0x8000000000007812 */ /* 0x000fc800078e4803 */
[----:B------:R-:W-:Y:S01]  /*1000*/  LOP3.LUT R0, R0, 0x7f800000, RZ, 0xfc, !PT ;  /* 0x7f80000000007812 */ /* 0x000fe200078efcff */
[----:B------:R-:W-:Y:S06]  /*1010*/  BRA `(.L_x_32) ;  /* 0x0000000000147947 */ /* 0x000fec0003800000 */
.L_x_26:
[----:B------:R-:W-:Y:S01]  /*1020*/  LOP3.LUT R0, R0, 0x80000000, R3, 0x48, !PT ;  /* 0x8000000000007812 */ /* 0x000fe200078e4803 */
[----:B------:R-:W-:Y:S06]  /*1030*/  BRA `(.L_x_32) ;  /* 0x00000000000c7947 */ /* 0x000fec0003800000 */
.L_x_25:
[----:B------:R-:W0:Y:S01]  /*1040*/  MUFU.RSQ R0, -QNAN ;  /* 0xffc0000000007908 */ /* 0x000e220000001400 */
[----:B------:R-:W-:Y:S05]  /*1050*/  BRA `(.L_x_32) ;  /* 0x0000000000047947 */ /* 0x000fea0003800000 */
.L_x_24:
[----:B------:R-:W-:-:S07]  /*1060*/  FADD.FTZ R0, R3, R0 ;  /* 0x0000000003007221 */ /* 0x000fce0000010000 */
.L_x_32:
[----:B------:R-:W-:Y:S05]  /*1070*/  BSYNC.RECONVERGENT B3 ;  /* 0x0000000000037941 */ /* 0x000fea0003800200 */
.L_x_22:
[----:B------:R-:W-:Y:S02]  /*1080*/  HFMA2 R5, -RZ, RZ, 0, 0 ;  /* 0x00000000ff057431 */ /* 0x000fe400000001ff */
[----:B0-----:R-:W-:Y:S02]  /*1090*/  IMAD.MOV.U32 R11, RZ, RZ, R0 ;  /* 0x000000ffff0b7224 */ /* 0x001fe400078e0000 */
[----:B------:R-:W-:Y:S05]  /*10a0*/  RET.REL.NODEC R4 `(_Z15division_kernelPPfii) ;  /* 0xffffffec04d47950 */ /* 0x000fea0003c3ffff */
.L_x_33:
        /* <DEDUP_REMOVED lines=13> */
.L_x_34:


//--------------------- .nv.shared.reserved.0     --------------------------
	.section	.nv.shared.reserved.0,"aw",@nobits
	.weak		__nv_reservedSMEM_offset_0_alias
	.size		__nv_reservedSMEM_offset_0_alias, 0, 64
	.other		__nv_reservedSMEM_offset_0_alias,@"STO_CUDA_RESERVED_SHARED STV_DEFAULT"
__nv_reservedSMEM_offset_0_alias:
	.zero		0
	.zero		64


//--------------------- .nv.constant0._Z16eliminate_kernelPPfii --------------------------
	.section	.nv.constant0._Z16eliminate_kernelPPfii,"a",@progbits
	.sectionflags	@""
	.align	4
.nv.constant0._Z16eliminate_kernelPPfii:
	.zero		912


//--------------------- .nv.constant0._Z15division_kernelPPfii --------------------------
	.section	.nv.constant0._Z15division_kernelPPfii,"a",@progbits
	.sectionflags	@""
	.align	4
.nv.constant0._Z15division_kernelPPfii:
	.zero		912


//--------------------- SYMBOLS --------------------------

	.type		.nv.reservedSmem.offset0,@object
	.size		.nv.reservedSmem.offset0,0x4
